//
// Generated by NVIDIA NVVM Compiler
//
// Compiler Build ID: CL-36424714
// Cuda compilation tools, release 13.0, V13.0.88
// Based on NVVM 20.0.0
//

.version 9.0
.target sm_100
.address_size 64

	// .globl	_Z6reducePjS_m
// _ZZ6reducePjS_mE5sdata has been demoted

.visible .entry _Z6reducePjS_m(
	.param .u64 .ptr .align 1 _Z6reducePjS_m_param_0,
	.param .u64 .ptr .align 1 _Z6reducePjS_m_param_1,
	.param .u64 _Z6reducePjS_m_param_2
)
{
	.reg .pred 	%p<6>;
	.reg .b32 	%r<41>;
	.reg .b64 	%rd<11>;
	// demoted variable
	.shared .align 4 .b8 _ZZ6reducePjS_mE5sdata[4096];
	ld.param.u64 	%rd2, [_Z6reducePjS_m_param_0];
	ld.param.u64 	%rd1, [_Z6reducePjS_m_param_1];
	cvta.to.global.u64 	%rd3, %rd2;
	mov.u32 	%r1, %tid.x;
	mov.u32 	%r2, %ctaid.x;
	mov.u32 	%r40, %ntid.x;
	mul.lo.s32 	%r7, %r40, %r2;
	shl.b32 	%r8, %r7, 1;
	add.s32 	%r9, %r8, %r1;
	mul.wide.u32 	%rd4, %r9, 4;
	add.s64 	%rd5, %rd3, %rd4;
	ld.global.u32 	%r10, [%rd5];
	shl.b32 	%r11, %r40, 2;
	cvt.u64.u32 	%rd6, %r11;
	add.s64 	%rd7, %rd5, %rd6;
	ld.global.u32 	%r12, [%rd7];
	add.s32 	%r13, %r12, %r10;
	shl.b32 	%r14, %r1, 2;
	mov.u32 	%r15, _ZZ6reducePjS_mE5sdata;
	add.s32 	%r4, %r15, %r14;
	st.shared.u32 	[%r4], %r13;
	bar.sync 	0;
	setp.lt.u32 	%p1, %r40, 66;
	@%p1 bra 	$L__BB0_4;
$L__BB0_1:
	shr.u32 	%r6, %r40, 1;
	setp.ge.u32 	%p2, %r1, %r6;
	@%p2 bra 	$L__BB0_3;
	shl.b32 	%r16, %r6, 2;
	add.s32 	%r17, %r4, %r16;
	ld.shared.u32 	%r18, [%r17];
	ld.shared.u32 	%r19, [%r4];
	add.s32 	%r20, %r19, %r18;
	st.shared.u32 	[%r4], %r20;
$L__BB0_3:
	bar.sync 	0;
	setp.gt.u32 	%p3, %r40, 131;
	mov.u32 	%r40, %r6;
	@%p3 bra 	$L__BB0_1;
$L__BB0_4:
	setp.gt.u32 	%p4, %r1, 31;
	@%p4 bra 	$L__BB0_7;
	ld.volatile.shared.u32 	%r21, [%r4+128];
	ld.volatile.shared.u32 	%r22, [%r4];
	add.s32 	%r23, %r22, %r21;
	st.volatile.shared.u32 	[%r4], %r23;
	ld.volatile.shared.u32 	%r24, [%r4+64];
	ld.volatile.shared.u32 	%r25, [%r4];
	add.s32 	%r26, %r25, %r24;
	st.volatile.shared.u32 	[%r4], %r26;
	ld.volatile.shared.u32 	%r27, [%r4+32];
	ld.volatile.shared.u32 	%r28, [%r4];
	add.s32 	%r29, %r28, %r27;
	st.volatile.shared.u32 	[%r4], %r29;
	ld.volatile.shared.u32 	%r30, [%r4+16];
	ld.volatile.shared.u32 	%r31, [%r4];
	add.s32 	%r32, %r31, %r30;
	st.volatile.shared.u32 	[%r4], %r32;
	ld.volatile.shared.u32 	%r33, [%r4+8];
	ld.volatile.shared.u32 	%r34, [%r4];
	add.s32 	%r35, %r34, %r33;
	st.volatile.shared.u32 	[%r4], %r35;
	ld.volatile.shared.u32 	%r36, [%r4+4];
	ld.volatile.shared.u32 	%r37, [%r4];
	add.s32 	%r38, %r37, %r36;
	st.volatile.shared.u32 	[%r4], %r38;
	setp.ne.s32 	%p5, %r1, 0;
	@%p5 bra 	$L__BB0_7;
	ld.shared.u32 	%r39, [_ZZ6reducePjS_mE5sdata];
	cvta.to.global.u64 	%rd8, %rd1;
	mul.wide.u32 	%rd9, %r2, 4;
	add.s64 	%rd10, %rd8, %rd9;
	st.global.u32 	[%rd10], %r39;
$L__BB0_7:
	ret;

}


// ===== COMPILED SASS (sm_100) =====

	.target	sm_100

	.elftype	@"ET_EXEC"


//--------------------- .note.nv.tkinfo           --------------------------
	.section	.note.nv.tkinfo,"",@"SHT_NOTE"
	.sectionflags	@"SHF_NOTE_NV_TKINFO"
	.tkinfo
        /*0018*/ 	.word	0x00000002
        /*0030*/ 	.string	""
        /*0030*/ 	.string	"ptxas"
        /*0030*/ 	.string	"Cuda compilation tools, release 13.0, V13.0.88"
        /*0030*/ 	.string	"Build cuda_13.0.r13.0/compiler.36424714_0"
        /*0030*/ 	.string	"-arch sm_100 -m 64 "



//--------------------- .note.nv.cuinfo           --------------------------
	.section	.note.nv.cuinfo,"",@"SHT_NOTE"
	.sectionflags	@"SHF_NOTE_NV_CUINFO"
        /*0018*/ 	.short	0x0002
        /*001a*/ 	.short	0x0064
        /*001c*/ 	.short	0x0082
	.zero		2


//--------------------- .nv.info                  --------------------------
	.section	.nv.info,"",@"SHT_CUDA_INFO"
	.align	4


	//----- nvinfo : EIATTR_REGCOUNT
	.align		4
        /*0000*/ 	.byte	0x04, 0x2f
        /*0002*/ 	.short	(.L_1 - .L_0)
	.align		4
.L_0:
        /*0004*/ 	.word	index@(_Z6reducePjS_m)
        /*0008*/ 	.word	0x0000000c


	//----- nvinfo : EIATTR_FRAME_SIZE
	.align		4
.L_1:
        /*000c*/ 	.byte	0x04, 0x11
        /*000e*/ 	.short	(.L_3 - .L_2)
	.align		4
.L_2:
        /*0010*/ 	.word	index@(_Z6reducePjS_m)
        /*0014*/ 	.word	0x00000000


	//----- nvinfo : EIATTR_MIN_STACK_SIZE
	.align		4
.L_3:
        /*0018*/ 	.byte	0x04, 0x12
        /*001a*/ 	.short	(.L_5 - .L_4)
	.align		4
.L_4:
        /*001c*/ 	.word	index@(_Z6reducePjS_m)
        /*0020*/ 	.word	0x00000000
.L_5:


//--------------------- .nv.compat                --------------------------
	.section	.nv.compat,"",@"SHT_CUDA_COMPAT_INFO"
	.align	4
        /*0000*/ 	.byte	0x02, 0x09, 0x00, 0x00, 0x02, 0x02, 0x01, 0x00, 0x02, 0x05, 0x05, 0x00, 0x03, 0x07, 0x01, 0x01
        /*0010*/ 	.byte	0x02, 0x03, 0x00, 0x00, 0x02, 0x06, 0x01, 0x00, 0x04, 0x0b, 0x08, 0x00, 0x09, 0x00, 0x00, 0x00
        /*0020*/ 	.byte	0x00, 0x00, 0x00, 0x00


//--------------------- .nv.info._Z6reducePjS_m   --------------------------
	.section	.nv.info._Z6reducePjS_m,"",@"SHT_CUDA_INFO"
	.sectionflags	@""
	.align	4


	//----- nvinfo : EIATTR_CUDA_API_VERSION
	.align		4
        /*0000*/ 	.byte	0x04, 0x37
        /*0002*/ 	.short	(.L_7 - .L_6)
.L_6:
        /*0004*/ 	.word	0x00000082


	//----- nvinfo : EIATTR_KPARAM_INFO
	.align		4
.L_7:
        /*0008*/ 	.byte	0x04, 0x17
        /*000a*/ 	.short	(.L_9 - .L_8)
.L_8:
        /*000c*/ 	.word	0x00000000
        /*0010*/ 	.short	0x0002
        /*0012*/ 	.short	0x0010
        /*0014*/ 	.byte	0x00, 0xf0, 0x21, 0x00


	//----- nvinfo : EIATTR_KPARAM_INFO
	.align		4
.L_9:
        /*0018*/ 	.byte	0x04, 0x17
        /*001a*/ 	.short	(.L_11 - .L_10)
.L_10:
        /*001c*/ 	.word	0x00000000
        /*0020*/ 	.short	0x0001
        /*0022*/ 	.short	0x0008
        /*0024*/ 	.byte	0x00, 0xf5, 0x21, 0x00


	//----- nvinfo : EIATTR_KPARAM_INFO
	.align		4
.L_11:
        /*0028*/ 	.byte	0x04, 0x17
        /*002a*/ 	.short	(.L_13 - .L_12)
.L_12:
        /*002c*/ 	.word	0x00000000
        /*0030*/ 	.short	0x0000
        /*0032*/ 	.short	0x0000
        /*0034*/ 	.byte	0x00, 0xf5, 0x21, 0x00


	//----- nvinfo : EIATTR_SPARSE_MMA_MASK
	.align		4
.L_13:
        /*0038*/ 	.byte	0x03, 0x50
        /*003a*/ 	.short	0x0000


	//----- nvinfo : EIATTR_MAXREG_COUNT
	.align		4
        /*003c*/ 	.byte	0x03, 0x1b
        /*003e*/ 	.short	0x00ff


	//----- nvinfo : EIATTR_NUM_BARRIERS
	.align		4
        /*0040*/ 	.byte	0x02, 0x4c
        /*0042*/ 	.byte	0x01
	.zero		1


	//----- nvinfo : EIATTR_MERCURY_ISA_VERSION
	.align		4
        /*0044*/ 	.byte	0x03, 0x5f
        /*0046*/ 	.short	0x0101


	//----- nvinfo : EIATTR_VRC_CTA_INIT_COUNT
	.align		4
        /*0048*/ 	.byte	0x02, 0x4a
	.zero		1
	.zero		1


	//----- nvinfo : EIATTR_EXIT_INSTR_OFFSETS
	.align		4
        /*004c*/ 	.byte	0x04, 0x1c
        /*004e*/ 	.short	(.L_15 - .L_14)


	//   ....[0]....
.L_14:
        /*0050*/ 	.word	0x00000230


	//   ....[1]....
        /*0054*/ 	.word	0x000003d0


	//   ....[2]....
        /*0058*/ 	.word	0x00000450


	//----- nvinfo : EIATTR_CBANK_PARAM_SIZE
	.align		4
.L_15:
        /*005c*/ 	.byte	0x03, 0x19
        /*005e*/ 	.short	0x0018


	//----- nvinfo : EIATTR_PARAM_CBANK
	.align		4
        /*0060*/ 	.byte	0x04, 0x0a
        /*0062*/ 	.short	(.L_17 - .L_16)
	.align		4
.L_16:
        /*0064*/ 	.word	index@(.nv.constant0._Z6reducePjS_m)
        /*0068*/ 	.short	0x0380
        /*006a*/ 	.short	0x0018


	//----- nvinfo : EIATTR_SW_WAR
	.align		4
.L_17:
        /*006c*/ 	.byte	0x04, 0x36
        /*006e*/ 	.short	(.L_19 - .L_18)
.L_18:
        /*0070*/ 	.word	0x00000008
.L_19:


//--------------------- .nv.callgraph             --------------------------
	.section	.nv.callgraph,"",@"SHT_CUDA_CALLGRAPH"
	.align	4
	.sectionentsize	8
	.align		4
        /*0000*/ 	.word	0x00000000
	.align		4
        /*0004*/ 	.word	0xffffffff
	.align		4
        /*0008*/ 	.word	0x00000000
	.align		4
        /*000c*/ 	.word	0xfffffffe
	.align		4
        /*0010*/ 	.word	0x00000000
	.align		4
        /*0014*/ 	.word	0xfffffffd
	.align		4
        /*0018*/ 	.word	0x00000000
	.align		4
        /*001c*/ 	.word	0xfffffffc


//--------------------- .text._Z6reducePjS_m      --------------------------
	.section	.text._Z6reducePjS_m,"ax",@progbits
	.align	128
        .global         _Z6reducePjS_m
        .type           _Z6reducePjS_m,@function
        .size           _Z6reducePjS_m,(.L_x_3 - _Z6reducePjS_m)
        .other          _Z6reducePjS_m,@"STO_CUDA_ENTRY STV_DEFAULT"
_Z6reducePjS_m:
.text._Z6reducePjS_m:
[----:B------:R-:W-:Y:S01]  /*0000*/  LDC R1, c[0x0][0x37c] ;  /* 0x0000df00ff017b82 */ /* 0x000fe20000000800 */
[----:B------:R-:W0:Y:S07]  /*0010*/  S2R R0, SR_CTAID.X ;  /* 0x0000000000007919 */ /* 0x000e2e0000002500 */
[----:B------:R-:W0:Y:S01]  /*0020*/  LDC R9, c[0x0][0x360] ;  /* 0x0000d800ff097b82 */ /* 0x000e220000000800 */
[----:B------:R-:W1:Y:S01]  /*0030*/  LDCU.64 UR6, c[0x0][0x358] ;  /* 0x00006b00ff0677ac */ /* 0x000e620008000a00 */
[----:B------:R-:W2:Y:S06]  /*0040*/  S2R R2, SR_TID.X ;  /* 0x0000000000027919 */ /* 0x000eac0000002100 */
[----:B------:R-:W3:Y:S01]  /*0050*/  LDC.64 R4, c[0x0][0x380] ;  /* 0x0000e000ff047b82 */ /* 0x000ee20000000a00 */
[----:B0-----:R-:W-:-:S04]  /*0060*/  IMAD R3, R0, R9, RZ ;  /* 0x0000000900037224 */ /* 0x001fc800078e02ff */
[----:B--2---:R-:W-:-:S04]  /*0070*/  IMAD R3, R3, 0x2, R2 ;  /* 0x0000000203037824 */ /* 0x004fc800078e0202 */
[----:B---3--:R-:W-:-:S03]  /*0080*/  IMAD.WIDE.U32 R4, R3, 0x4, R4 ;  /* 0x0000000403047825 */ /* 0x008fc600078e0004 */
[----:B------:R-:W-:-:S03]  /*0090*/  LEA R6, P0, R9, R4, 0x2 ;  /* 0x0000000409067211 */ /* 0x000fc600078010ff */
[----:B-1----:R-:W2:Y:S02]  /*00a0*/  LDG.E R4, desc[UR6][R4.64] ;  /* 0x0000000604047981 */ /* 0x002ea4000c1e1900 */
[----:B------:R-:W-:-:S06]  /*00b0*/  IMAD.X R7, RZ, RZ, R5, P0 ;  /* 0x000000ffff077224 */ /* 0x000fcc00000e0605 */
[----:B------:R-:W2:Y:S01]  /*00c0*/  LDG.E R7, desc[UR6][R6.64] ;  /* 0x0000000606077981 */ /* 0x000ea2000c1e1900 */
[----:B------:R-:W0:Y:S01]  /*00d0*/  S2UR UR5, SR_CgaCtaId ;  /* 0x00000000000579c3 */ /* 0x000e220000008800 */
[----:B------:R-:W-:Y:S01]  /*00e0*/  UMOV UR4, 0x400 ;  /* 0x0000040000047882 */ /* 0x000fe20000000000 */
[----:B------:R-:W-:Y:S02]  /*00f0*/  ISETP.GE.U32.AND P1, PT, R9, 0x42, PT ;  /* 0x000000420900780c */ /* 0x000fe40003f26070 */
[----:B------:R-:W-:Y:S01]  /*0100*/  ISETP.GT.U32.AND P0, PT, R2, 0x1f, PT ;  /* 0x0000001f0200780c */ /* 0x000fe20003f04070 */
[----:B0-----:R-:W-:-:S06]  /*0110*/  ULEA UR4, UR5, UR4, 0x18 ;  /* 0x0000000405047291 */ /* 0x001fcc000f8ec0ff */
[----:B------:R-:W-:Y:S02]  /*0120*/  LEA R8, R2, UR4, 0x2 ;  /* 0x0000000402087c11 */ /* 0x000fe4000f8e10ff */
[----:B--2---:R-:W-:-:S05]  /*0130*/  IADD3 R3, PT, PT, R4, R7, RZ ;  /* 0x0000000704037210 */ /* 0x004fca0007ffe0ff */
[----:B------:R0:W-:Y:S01]  /*0140*/  STS [R8], R3 ;  /* 0x0000000308007388 */ /* 0x0001e20000000800 */
[----:B------:R-:W-:Y:S06]  /*0150*/  BAR.SYNC.DEFER_BLOCKING 0x0 ;  /* 0x0000000000007b1d */ /* 0x000fec0000010000 */
[----:B------:R-:W-:Y:S05]  /*0160*/  @!P1 BRA `(.L_x_0) ;  /* 0x0000000000309947 */ /* 0x000fea0003800000 */
[----:B0-----:R-:W-:-:S07]  /*0170*/  IMAD.MOV.U32 R3, RZ, RZ, R9 ;  /* 0x000000ffff037224 */ /* 0x001fce00078e0009 */
.L_x_1:
[----:B------:R-:W-:-:S04]  /*0180*/  SHF.R.U32.HI R7, RZ, 0x1, R3 ;  /* 0x00000001ff077819 */ /* 0x000fc80000011603 */
[----:B------:R-:W-:-:S13]  /*0190*/  ISETP.GE.U32.AND P1, PT, R2, R7, PT ;  /* 0x000000070200720c */ /* 0x000fda0003f26070 */
[----:B------:R-:W-:Y:S01]  /*01a0*/  @!P1 IMAD R4, R7, 0x4, R8 ;  /* 0x0000000407049824 */ /* 0x000fe200078e0208 */
[----:B------:R-:W-:Y:S05]  /*01b0*/  @!P1 LDS R5, [R8] ;  /* 0x0000000008059984 */ /* 0x000fea0000000800 */
[----:B------:R-:W0:Y:S02]  /*01c0*/  @!P1 LDS R4, [R4] ;  /* 0x0000000004049984 */ /* 0x000e240000000800 */
[----:B0-----:R-:W-:-:S05]  /*01d0*/  @!P1 IADD3 R5, PT, PT, R4, R5, RZ ;  /* 0x0000000504059210 */ /* 0x001fca0007ffe0ff */
[----:B------:R1:W-:Y:S01]  /*01e0*/  @!P1 STS [R8], R5 ;  /* 0x0000000508009388 */ /* 0x0003e20000000800 */
[----:B------:R-:W-:Y:S01]  /*01f0*/  BAR.SYNC.DEFER_BLOCKING 0x0 ;  /* 0x0000000000007b1d */ /* 0x000fe20000010000 */
[----:B------:R-:W-:Y:S01]  /*0200*/  ISETP.GT.U32.AND P1, PT, R3, 0x83, PT ;  /* 0x000000830300780c */ /* 0x000fe20003f24070 */
[----:B------:R-:W-:-:S12]  /*0210*/  IMAD.MOV.U32 R3, RZ, RZ, R7 ;  /* 0x000000ffff037224 */ /* 0x000fd800078e0007 */
[----:B-1----:R-:W-:Y:S05]  /*0220*/  @P1 BRA `(.L_x_1) ;  /* 0xfffffffc00d41947 */ /* 0x002fea000383ffff */
.L_x_0:
[----:B------:R-:W-:Y:S05]  /*0230*/  @P0 EXIT ;  /* 0x000000000000094d */ /* 0x000fea0003800000 */
[----:B0-----:R-:W-:Y:S01]  /*0240*/  LDS R3, [R8+0x80] ;  /* 0x0000800008037984 */ /* 0x001fe20000000800 */
[----:B------:R-:W-:-:S03]  /*0250*/  ISETP.NE.AND P0, PT, R2, RZ, PT ;  /* 0x000000ff0200720c */ /* 0x000fc60003f05270 */
[----:B------:R-:W0:Y:S02]  /*0260*/  LDS R4, [R8] ;  /* 0x0000000008047984 */ /* 0x000e240000000800 */
[----:B0-----:R-:W-:-:S05]  /*0270*/  IMAD.IADD R3, R3, 0x1, R4 ;  /* 0x0000000103037824 */ /* 0x001fca00078e0204 */
[----:B------:R-:W-:Y:S04]  /*0280*/  STS [R8], R3 ;  /* 0x0000000308007388 */ /* 0x000fe80000000800 */
[----:B------:R-:W-:Y:S04]  /*0290*/  LDS R4, [R8+0x40] ;  /* 0x0000400008047984 */ /* 0x000fe80000000800 */
[----:B------:R-:W0:Y:S02]  /*02a0*/  LDS R5, [R8] ;  /* 0x0000000008057984 */ /* 0x000e240000000800 */
[----:B0-----:R-:W-:-:S05]  /*02b0*/  IADD3 R5, PT, PT, R4, R5, RZ ;  /* 0x0000000504057210 */ /* 0x001fca0007ffe0ff */
[----:B------:R-:W-:Y:S04]  /*02c0*/  STS [R8], R5 ;  /* 0x0000000508007388 */ /* 0x000fe80000000800 */
[----:B------:R-:W-:Y:S04]  /*02d0*/  LDS R4, [R8+0x20] ;  /* 0x0000200008047984 */ /* 0x000fe80000000800 */
        /* <DEDUP_REMOVED lines=14> */
[----:B------:R0:W-:Y:S01]  /*03c0*/  STS [R8], R5 ;  /* 0x0000000508007388 */ /* 0x0001e20000000800 */
[----:B------:R-:W-:Y:S05]  /*03d0*/  @P0 EXIT ;  /* 0x000000000000094d */ /* 0x000fea0003800000 */
[----:B------:R-:W1:Y:S01]  /*03e0*/  S2UR UR5, SR_CgaCtaId ;  /* 0x00000000000579c3 */ /* 0x000e620000008800 */
[----:B------:R-:W-:-:S07]  /*03f0*/  UMOV UR4, 0x400 ;  /* 0x0000040000047882 */ /* 0x000fce0000000000 */
[----:B------:R-:W2:Y:S01]  /*0400*/  LDC.64 R2, c[0x0][0x388] ;  /* 0x0000e200ff027b82 */ /* 0x000ea20000000a00 */
[----:B-1----:R-:W-:Y:S01]  /*0410*/  ULEA UR4, UR5, UR4, 0x18 ;  /* 0x0000000405047291 */ /* 0x002fe2000f8ec0ff */
[----:B--2---:R-:W-:-:S08]  /*0420*/  IMAD.WIDE.U32 R2, R0, 0x4, R2 ;  /* 0x0000000400027825 */ /* 0x004fd000078e0002 */
[----:B0-----:R-:W0:Y:S04]  /*0430*/  LDS R5, [UR4] ;  /* 0x00000004ff057984 */ /* 0x001e280008000800 */
[----:B0-----:R-:W-:Y:S01]  /*0440*/  STG.E desc[UR6][R2.64], R5 ;  /* 0x0000000502007986 */ /* 0x001fe2000c101906 */
[----:B------:R-:W-:Y:S05]  /*0450*/  EXIT ;  /* 0x000000000000794d */ /* 0x000fea0003800000 */
.L_x_2:
[----:B------:R-:W-:-:S00]  /*0460*/  BRA `(.L_x_2) ;  /* 0xfffffffc00fc7947 */ /* 0x000fc0000383ffff */
[----:B------:R-:W-:-:S00]  /*0470*/  NOP ;  /* 0x0000000000007918 */ /* 0x000fc00000000000 */
        /* <DEDUP_REMOVED lines=8> */
.L_x_3:


//--------------------- .nv.shared._Z6reducePjS_m --------------------------
	.section	.nv.shared._Z6reducePjS_m,"aw",@nobits
	.sectionflags	@""
	.align	4
.nv.shared._Z6reducePjS_m:
	.zero		5120


//--------------------- .nv.shared.reserved.0     --------------------------
	.section	.nv.shared.reserved.0,"aw",@nobits
	.weak		__nv_reservedSMEM_offset_0_alias
	.size		__nv_reservedSMEM_offset_0_alias, 0, 64
	.other		__nv_reservedSMEM_offset_0_alias,@"STO_CUDA_RESERVED_SHARED STV_DEFAULT"
__nv_reservedSMEM_offset_0_alias:
	.zero		0
	.zero		64


//--------------------- .nv.constant0._Z6reducePjS_m --------------------------
	.section	.nv.constant0._Z6reducePjS_m,"a",@progbits
	.sectionflags	@""
	.align	4
.nv.constant0._Z6reducePjS_m:
	.zero		920


//--------------------- SYMBOLS --------------------------

	.type		.nv.reservedSmem.offset0,@object
	.size		.nv.reservedSmem.offset0,0x4
	.type		.nv.reservedSmem.cap,@object
	.size		.nv.reservedSmem.cap,0x4
